.version 2.0 
.target sm_20
.global .u32  gresult;
.global .u32  gargc;

// SRC_C immediate should NOT result in short expansion

.entry main {
   .reg .u32 a, b, c;

   ld.global.u32  b, [gresult];
   ld.global.u32  c, [gargc];
   mad.lo.u32   a, b, c, 39;
   st.global.u32 [gresult], a;
   
   exit;
}


// ===== COMPILED SASS (sm_100) =====

	.target	sm_100

	.elftype	@"ET_EXEC"


//--------------------- .note.nv.tkinfo           --------------------------
	.section	.note.nv.tkinfo,"",@"SHT_NOTE"
	.sectionflags	@"SHF_NOTE_NV_TKINFO"
	.tkinfo
        /*0018*/ 	.word	0x00000002
        /*0030*/ 	.string	""
        /*0030*/ 	.string	"ptxas"
        /*0030*/ 	.string	"Cuda compilation tools, release 13.0, V13.0.88"
        /*0030*/ 	.string	"Build cuda_13.0.r13.0/compiler.36424714_0"
        /*0030*/ 	.string	"-arch sm_100 "



//--------------------- .note.nv.cuinfo           --------------------------
	.section	.note.nv.cuinfo,"",@"SHT_NOTE"
	.sectionflags	@"SHF_NOTE_NV_CUINFO"
        /*0018*/ 	.short	0x0002
        /*001a*/ 	.short	0x0014
        /*001c*/ 	.short	0x0082
	.zero		2


//--------------------- .nv.info                  --------------------------
	.section	.nv.info,"",@"SHT_CUDA_INFO"
	.align	4


	//----- nvinfo : EIATTR_REGCOUNT
	.align		4
        /*0000*/ 	.byte	0x04, 0x2f
        /*0002*/ 	.short	(.L_3 - .L_2)
	.align		4
.L_2:
        /*0004*/ 	.word	index@(main)
        /*0008*/ 	.word	0x0000000a


	//----- nvinfo : EIATTR_FRAME_SIZE
	.align		4
.L_3:
        /*000c*/ 	.byte	0x04, 0x11
        /*000e*/ 	.short	(.L_5 - .L_4)
	.align		4
.L_4:
        /*0010*/ 	.word	index@(main)
        /*0014*/ 	.word	0x00000000


	//----- nvinfo : EIATTR_MIN_STACK_SIZE
	.align		4
.L_5:
        /*0018*/ 	.byte	0x04, 0x12
        /*001a*/ 	.short	(.L_7 - .L_6)
	.align		4
.L_6:
        /*001c*/ 	.word	index@(main)
        /*0020*/ 	.word	0x00000000
.L_7:


//--------------------- .nv.compat                --------------------------
	.section	.nv.compat,"",@"SHT_CUDA_COMPAT_INFO"
	.align	4
        /*0000*/ 	.byte	0x02, 0x09, 0x00, 0x00, 0x02, 0x02, 0x01, 0x00, 0x02, 0x05, 0x05, 0x00, 0x03, 0x07, 0x01, 0x01
        /*0010*/ 	.byte	0x02, 0x03, 0x00, 0x00, 0x02, 0x06, 0x01, 0x00, 0x04, 0x0b, 0x08, 0x00, 0x09, 0x00, 0x00, 0x00
        /*0020*/ 	.byte	0x00, 0x00, 0x00, 0x00


//--------------------- .nv.info.main             --------------------------
	.section	.nv.info.main,"",@"SHT_CUDA_INFO"
	.sectionflags	@""
	.align	4


	//----- nvinfo : EIATTR_CUDA_API_VERSION
	.align		4
        /*0000*/ 	.byte	0x04, 0x37
        /*0002*/ 	.short	(.L_9 - .L_8)
.L_8:
        /*0004*/ 	.word	0x00000082


	//----- nvinfo : EIATTR_SPARSE_MMA_MASK
	.align		4
.L_9:
        /*0008*/ 	.byte	0x03, 0x50
        /*000a*/ 	.short	0x0000


	//----- nvinfo : EIATTR_MAXREG_COUNT
	.align		4
        /*000c*/ 	.byte	0x03, 0x1b
        /*000e*/ 	.short	0x00ff


	//----- nvinfo : EIATTR_MERCURY_ISA_VERSION
	.align		4
        /*0010*/ 	.byte	0x03, 0x5f
        /*0012*/ 	.short	0x0101


	//----- nvinfo : EIATTR_VRC_CTA_INIT_COUNT
	.align		4
        /*0014*/ 	.byte	0x02, 0x4a
	.zero		1
	.zero		1


	//----- nvinfo : EIATTR_EXIT_INSTR_OFFSETS
	.align		4
        /*0018*/ 	.byte	0x04, 0x1c
        /*001a*/ 	.short	(.L_11 - .L_10)


	//   ....[0]....
.L_10:
        /*001c*/ 	.word	0x00000080


	//----- nvinfo : EIATTR_SW_WAR
	.align		4
.L_11:
        /*0020*/ 	.byte	0x04, 0x36
        /*0022*/ 	.short	(.L_13 - .L_12)
.L_12:
        /*0024*/ 	.word	0x00000008
.L_13:


//--------------------- .nv.callgraph             --------------------------
	.section	.nv.callgraph,"",@"SHT_CUDA_CALLGRAPH"
	.align	4
	.sectionentsize	8
	.align		4
        /*0000*/ 	.word	0x00000000
	.align		4
        /*0004*/ 	.word	0xffffffff
	.align		4
        /*0008*/ 	.word	0x00000000
	.align		4
        /*000c*/ 	.word	0xfffffffe
	.align		4
        /*0010*/ 	.word	0x00000000
	.align		4
        /*0014*/ 	.word	0xfffffffd
	.align		4
        /*0018*/ 	.word	0x00000000
	.align		4
        /*001c*/ 	.word	0xfffffffc


//--------------------- .nv.constant4             --------------------------
	.section	.nv.constant4,"a",@progbits
	.align	8
	.align		8
.nv.constant4:
        /*0000*/ 	.dword	gresult
	.align		8
        /*0008*/ 	.dword	gargc


//--------------------- .text.main                --------------------------
	.section	.text.main,"ax",@progbits
	.align	128
.text.main:
        .type           main,@function
        .size           main,(.L_x_1 - main)
        .other          main,@"STO_CUDA_ENTRY STV_DEFAULT"
main:
[----:B------:R-:W-:Y:S08]  /*0000*/  LDC R1, c[0x0][0x37c] ;  /* 0x0000df00ff017b82 */ /* 0x000ff00000000800 */
[----:B------:R-:W0:Y:S01]  /*0010*/  LDC.64 R4, c[0x4][0x8] ;  /* 0x01000200ff047b82 */ /* 0x000e220000000a00 */
[----:B------:R-:W0:Y:S07]  /*0020*/  LDCU.64 UR4, c[0x0][0x358] ;  /* 0x00006b00ff0477ac */ /* 0x000e2e0008000a00 */
[----:B------:R-:W1:Y:S01]  /*0030*/  LDC.64 R2, c[0x4][RZ] ;  /* 0x01000000ff027b82 */ /* 0x000e620000000a00 */
[----:B0-----:R-:W2:Y:S04]  /*0040*/  LDG.E R5, desc[UR4][R4.64] ;  /* 0x0000000404057981 */ /* 0x001ea8000c1e1900 */
[----:B-1----:R-:W2:Y:S02]  /*0050*/  LDG.E R0, desc[UR4][R2.64] ;  /* 0x0000000402007981 */ /* 0x002ea4000c1e1900 */
[----:B--2---:R-:W-:-:S05]  /*0060*/  IMAD R7, R0, R5, 0x27 ;  /* 0x0000002700077424 */ /* 0x004fca00078e0205 */
[----:B------:R-:W-:Y:S01]  /*0070*/  STG.E desc[UR4][R2.64], R7 ;  /* 0x0000000702007986 */ /* 0x000fe2000c101904 */
[----:B------:R-:W-:Y:S05]  /*0080*/  EXIT ;  /* 0x000000000000794d */ /* 0x000fea0003800000 */
.L_x_0:
[----:B------:R-:W-:-:S00]  /*0090*/  BRA `(.L_x_0) ;  /* 0xfffffffc00fc7947 */ /* 0x000fc0000383ffff */
[----:B------:R-:W-:-:S00]  /*00a0*/  NOP ;  /* 0x0000000000007918 */ /* 0x000fc00000000000 */
        /* <DEDUP_REMOVED lines=13> */
.L_x_1:


//--------------------- .nv.shared.reserved.0     --------------------------
	.section	.nv.shared.reserved.0,"aw",@nobits
	.weak		__nv_reservedSMEM_offset_0_alias
	.size		__nv_reservedSMEM_offset_0_alias, 0, 64
	.other		__nv_reservedSMEM_offset_0_alias,@"STO_CUDA_RESERVED_SHARED STV_DEFAULT"
__nv_reservedSMEM_offset_0_alias:
	.zero		0
	.zero		64


//--------------------- .nv.global                --------------------------
	.section	.nv.global,"aw",@nobits
	.align	4
.nv.global:
	.type		gresult,@object
	.size		gresult,(gargc - gresult)
gresult:
	.zero		4
	.type		gargc,@object
	.size		gargc,(.L_1 - gargc)
gargc:
	.zero		4
.L_1:


//--------------------- .nv.constant0.main        --------------------------
	.section	.nv.constant0.main,"a",@progbits
	.sectionflags	@""
	.align	4
.nv.constant0.main:
	.zero		896


//--------------------- SYMBOLS --------------------------

	.type		.nv.reservedSmem.offset0,@object
	.size		.nv.reservedSmem.offset0,0x4
